//
// Generated by NVIDIA NVVM Compiler
//
// Compiler Build ID: CL-36424714
// Cuda compilation tools, release 13.0, V13.0.88
// Based on NVVM 20.0.0
//

.version 9.0
.target sm_100
.address_size 64

	// .globl	_Z8mykernelv
.global .align 4 .b8 precalc_xorwow_matrix[102400];
.global .align 4 .b8 precalc_xorwow_offset_matrix[102400];
.global .align 4 .b8 mrg32k3aM1[2304];
.global .align 4 .b8 mrg32k3aM2[2304];
.global .align 4 .b8 mrg32k3aM1SubSeq[2016];
.global .align 4 .b8 mrg32k3aM2SubSeq[2016];
.global .align 4 .b8 mrg32k3aM1Seq[2304];
.global .align 4 .b8 mrg32k3aM2Seq[2304];
.const .align 8 .b8 __cr_lgamma_table[72];

.visible .entry _Z8mykernelv()
{


	ret;

}


// ===== COMPILED SASS (sm_100) =====

	.target	sm_100

	.elftype	@"ET_EXEC"


//--------------------- .note.nv.tkinfo           --------------------------
	.section	.note.nv.tkinfo,"",@"SHT_NOTE"
	.sectionflags	@"SHF_NOTE_NV_TKINFO"
	.tkinfo
        /*0018*/ 	.word	0x00000002
        /*0030*/ 	.string	""
        /*0030*/ 	.string	"ptxas"
        /*0030*/ 	.string	"Cuda compilation tools, release 13.0, V13.0.88"
        /*0030*/ 	.string	"Build cuda_13.0.r13.0/compiler.36424714_0"
        /*0030*/ 	.string	"-arch sm_100 -m 64 "



//--------------------- .note.nv.cuinfo           --------------------------
	.section	.note.nv.cuinfo,"",@"SHT_NOTE"
	.sectionflags	@"SHF_NOTE_NV_CUINFO"
        /*0018*/ 	.short	0x0002
        /*001a*/ 	.short	0x0064
        /*001c*/ 	.short	0x0082
	.zero		2


//--------------------- .nv.info                  --------------------------
	.section	.nv.info,"",@"SHT_CUDA_INFO"
	.align	4


	//----- nvinfo : EIATTR_REGCOUNT
	.align		4
        /*0000*/ 	.byte	0x04, 0x2f
        /*0002*/ 	.short	(.L_10 - .L_9)
	.align		4
.L_9:
        /*0004*/ 	.word	index@(_Z8mykernelv)
        /*0008*/ 	.word	0x00000004


	//----- nvinfo : EIATTR_FRAME_SIZE
	.align		4
.L_10:
        /*000c*/ 	.byte	0x04, 0x11
        /*000e*/ 	.short	(.L_12 - .L_11)
	.align		4
.L_11:
        /*0010*/ 	.word	index@(_Z8mykernelv)
        /*0014*/ 	.word	0x00000000


	//----- nvinfo : EIATTR_MIN_STACK_SIZE
	.align		4
.L_12:
        /*0018*/ 	.byte	0x04, 0x12
        /*001a*/ 	.short	(.L_14 - .L_13)
	.align		4
.L_13:
        /*001c*/ 	.word	index@(_Z8mykernelv)
        /*0020*/ 	.word	0x00000000
.L_14:


//--------------------- .nv.compat                --------------------------
	.section	.nv.compat,"",@"SHT_CUDA_COMPAT_INFO"
	.align	4
        /*0000*/ 	.byte	0x02, 0x09, 0x00, 0x00, 0x02, 0x02, 0x01, 0x00, 0x02, 0x05, 0x05, 0x00, 0x03, 0x07, 0x01, 0x01
        /*0010*/ 	.byte	0x02, 0x03, 0x00, 0x00, 0x02, 0x06, 0x01, 0x00, 0x04, 0x0b, 0x08, 0x00, 0x09, 0x00, 0x00, 0x00
        /*0020*/ 	.byte	0x00, 0x00, 0x00, 0x00


//--------------------- .nv.info._Z8mykernelv     --------------------------
	.section	.nv.info._Z8mykernelv,"",@"SHT_CUDA_INFO"
	.sectionflags	@""
	.align	4


	//----- nvinfo : EIATTR_CUDA_API_VERSION
	.align		4
        /*0000*/ 	.byte	0x04, 0x37
        /*0002*/ 	.short	(.L_16 - .L_15)
.L_15:
        /*0004*/ 	.word	0x00000082


	//----- nvinfo : EIATTR_SPARSE_MMA_MASK
	.align		4
.L_16:
        /*0008*/ 	.byte	0x03, 0x50
        /*000a*/ 	.short	0x0000


	//----- nvinfo : EIATTR_MAXREG_COUNT
	.align		4
        /*000c*/ 	.byte	0x03, 0x1b
        /*000e*/ 	.short	0x00ff


	//----- nvinfo : EIATTR_MERCURY_ISA_VERSION
	.align		4
        /*0010*/ 	.byte	0x03, 0x5f
        /*0012*/ 	.short	0x0101


	//----- nvinfo : EIATTR_VRC_CTA_INIT_COUNT
	.align		4
        /*0014*/ 	.byte	0x02, 0x4a
	.zero		1
	.zero		1


	//----- nvinfo : EIATTR_EXIT_INSTR_OFFSETS
	.align		4
        /*0018*/ 	.byte	0x04, 0x1c
        /*001a*/ 	.short	(.L_18 - .L_17)


	//   ....[0]....
.L_17:
        /*001c*/ 	.word	0x00000010


	//----- nvinfo : EIATTR_SW_WAR
	.align		4
.L_18:
        /*0020*/ 	.byte	0x04, 0x36
        /*0022*/ 	.short	(.L_20 - .L_19)
.L_19:
        /*0024*/ 	.word	0x00000008
.L_20:


//--------------------- .nv.callgraph             --------------------------
	.section	.nv.callgraph,"",@"SHT_CUDA_CALLGRAPH"
	.align	4
	.sectionentsize	8
	.align		4
        /*0000*/ 	.word	0x00000000
	.align		4
        /*0004*/ 	.word	0xffffffff
	.align		4
        /*0008*/ 	.word	0x00000000
	.align		4
        /*000c*/ 	.word	0xfffffffe
	.align		4
        /*0010*/ 	.word	0x00000000
	.align		4
        /*0014*/ 	.word	0xfffffffd
	.align		4
        /*0018*/ 	.word	0x00000000
	.align		4
        /*001c*/ 	.word	0xfffffffc


//--------------------- .nv.constant4             --------------------------
	.section	.nv.constant4,"a",@progbits
	.align	8
	.align		8
.nv.constant4:
        /*0000*/ 	.dword	precalc_xorwow_matrix
	.align		8
        /*0008*/ 	.dword	precalc_xorwow_offset_matrix
	.align		8
        /*0010*/ 	.dword	mrg32k3aM1
	.align		8
        /*0018*/ 	.dword	mrg32k3aM2
	.align		8
        /*0020*/ 	.dword	mrg32k3aM1SubSeq
	.align		8
        /*0028*/ 	.dword	mrg32k3aM2SubSeq
	.align		8
        /*0030*/ 	.dword	mrg32k3aM1Seq
	.align		8
        /*0038*/ 	.dword	mrg32k3aM2Seq


//--------------------- .nv.constant3             --------------------------
	.section	.nv.constant3,"a",@progbits
	.align	8
.nv.constant3:
	.type		__cr_lgamma_table,@object
	.size		__cr_lgamma_table,(.L_8 - __cr_lgamma_table)
__cr_lgamma_table:
        /*0000*/ 	.byte	0x00, 0x00, 0x00, 0x00, 0x00, 0x00, 0x00, 0x00, 0x00, 0x00, 0x00, 0x00, 0x00, 0x00, 0x00, 0x00
        /*0010*/ 	.byte	0xef, 0x39, 0xfa, 0xfe, 0x42, 0x2e, 0xe6, 0x3f, 0x02, 0x20, 0x2a, 0xfa, 0x0b, 0xab, 0xfc, 0x3f
        /*0020*/ 	.byte	0xf9, 0x2c, 0x92, 0x7c, 0xa7, 0x6c, 0x09, 0x40, 0xc9, 0x79, 0x44, 0x3c, 0x64, 0x26, 0x13, 0x40
        /*0030*/ 	.byte	0xca, 0x01, 0xcf, 0x3a, 0x27, 0x51, 0x1a, 0x40, 0x30, 0xcc, 0x2d, 0xf3, 0xe1, 0x0c, 0x21, 0x40
        /*0040*/ 	.byte	0x0d, 0xb7, 0xfc, 0x82, 0x8e, 0x35, 0x25, 0x40
.L_8:


//--------------------- .text._Z8mykernelv        --------------------------
	.section	.text._Z8mykernelv,"ax",@progbits
	.align	128
        .global         _Z8mykernelv
        .type           _Z8mykernelv,@function
        .size           _Z8mykernelv,(.L_x_1 - _Z8mykernelv)
        .other          _Z8mykernelv,@"STO_CUDA_ENTRY STV_DEFAULT"
_Z8mykernelv:
.text._Z8mykernelv:
[----:B------:R-:W-:Y:S01]  /*0000*/  LDC R1, c[0x0][0x37c] ;  /* 0x0000df00ff017b82 */ /* 0x000fe20000000800 */
[----:B------:R-:W-:Y:S05]  /*0010*/  EXIT ;  /* 0x000000000000794d */ /* 0x000fea0003800000 */
.L_x_0:
[----:B------:R-:W-:-:S00]  /*0020*/  BRA `(.L_x_0) ;  /* 0xfffffffc00fc7947 */ /* 0x000fc0000383ffff */
[----:B------:R-:W-:-:S00]  /*0030*/  NOP ;  /* 0x0000000000007918 */ /* 0x000fc00000000000 */
        /* <DEDUP_REMOVED lines=12> */
.L_x_1:


//--------------------- .nv.global.init           --------------------------
	.section	.nv.global.init,"aw",@progbits
	.align	4
.nv.global.init:
	.type		mrg32k3aM1SubSeq,@object
	.size		mrg32k3aM1SubSeq,(mrg32k3aM2SubSeq - mrg32k3aM1SubSeq)
mrg32k3aM1SubSeq:
        /*0000*/ 	.byte	0x0b, 0xcc, 0xee, 0x04, 0x73, 0x29, 0x8b, 0x6f, 0xf6, 0x53, 0x03, 0xf6, 0x23, 0xf6, 0xea, 0xda
        /* <DEDUP_REMOVED lines=125> */
	.type		mrg32k3aM2SubSeq,@object
	.size		mrg32k3aM2SubSeq,(mrg32k3aM1 - mrg32k3aM2SubSeq)
mrg32k3aM2SubSeq:
        /* <DEDUP_REMOVED lines=126> */
	.type		mrg32k3aM1,@object
	.size		mrg32k3aM1,(mrg32k3aM1Seq - mrg32k3aM1)
mrg32k3aM1:
        /* <DEDUP_REMOVED lines=144> */
	.type		mrg32k3aM1Seq,@object
	.size		mrg32k3aM1Seq,(mrg32k3aM2 - mrg32k3aM1Seq)
mrg32k3aM1Seq:
        /* <DEDUP_REMOVED lines=144> */
	.type		mrg32k3aM2,@object
	.size		mrg32k3aM2,(mrg32k3aM2Seq - mrg32k3aM2)
mrg32k3aM2:
        /* <DEDUP_REMOVED lines=144> */
	.type		mrg32k3aM2Seq,@object
	.size		mrg32k3aM2Seq,(precalc_xorwow_matrix - mrg32k3aM2Seq)
mrg32k3aM2Seq:
        /* <DEDUP_REMOVED lines=144> */
	.type		precalc_xorwow_matrix,@object
	.size		precalc_xorwow_matrix,(precalc_xorwow_offset_matrix - precalc_xorwow_matrix)
precalc_xorwow_matrix:
        /* <DEDUP_REMOVED lines=6400> */
	.type		precalc_xorwow_offset_matrix,@object
	.size		precalc_xorwow_offset_matrix,(.L_1 - precalc_xorwow_offset_matrix)
precalc_xorwow_offset_matrix:
        /* <DEDUP_REMOVED lines=6400> */
.L_1:


//--------------------- .nv.shared.reserved.0     --------------------------
	.section	.nv.shared.reserved.0,"aw",@nobits
	.weak		__nv_reservedSMEM_offset_0_alias
	.size		__nv_reservedSMEM_offset_0_alias, 0, 64
	.other		__nv_reservedSMEM_offset_0_alias,@"STO_CUDA_RESERVED_SHARED STV_DEFAULT"
__nv_reservedSMEM_offset_0_alias:
	.zero		0
	.zero		64


//--------------------- .nv.constant0._Z8mykernelv --------------------------
	.section	.nv.constant0._Z8mykernelv,"a",@progbits
	.sectionflags	@""
	.align	4
.nv.constant0._Z8mykernelv:
	.zero		896


//--------------------- SYMBOLS --------------------------

	.type		.nv.reservedSmem.offset0,@object
	.size		.nv.reservedSmem.offset0,0x4
